//
// Generated by NVIDIA NVVM Compiler
//
// Compiler Build ID: CL-36424714
// Cuda compilation tools, release 13.0, V13.0.88
// Based on NVVM 20.0.0
//

.version 9.0
.target sm_100
.address_size 64

	// .globl	_Z30SharedMemorySumReductionKernelPfS_
// _ZZ30SharedMemorySumReductionKernelPfS_E7input_s has been demoted

.visible .entry _Z30SharedMemorySumReductionKernelPfS_(
	.param .u64 .ptr .align 1 _Z30SharedMemorySumReductionKernelPfS__param_0,
	.param .u64 .ptr .align 1 _Z30SharedMemorySumReductionKernelPfS__param_1
)
{
	.reg .pred 	%p<5>;
	.reg .b32 	%r<11>;
	.reg .b32 	%f<8>;
	.reg .b64 	%rd<7>;
	// demoted variable
	.shared .align 4 .b8 _ZZ30SharedMemorySumReductionKernelPfS_E7input_s[4096];
	ld.param.u64 	%rd2, [_Z30SharedMemorySumReductionKernelPfS__param_0];
	ld.param.u64 	%rd1, [_Z30SharedMemorySumReductionKernelPfS__param_1];
	cvta.to.global.u64 	%rd3, %rd2;
	mov.u32 	%r1, %tid.x;
	mul.wide.u32 	%rd4, %r1, 4;
	add.s64 	%rd5, %rd3, %rd4;
	ld.global.f32 	%f1, [%rd5];
	ld.global.f32 	%f2, [%rd5+4096];
	add.f32 	%f3, %f1, %f2;
	shl.b32 	%r6, %r1, 2;
	mov.u32 	%r7, _ZZ30SharedMemorySumReductionKernelPfS_E7input_s;
	add.s32 	%r2, %r7, %r6;
	st.shared.f32 	[%r2], %f3;
	bar.sync 	0;
	mov.u32 	%r10, %ntid.x;
	setp.lt.u32 	%p1, %r10, 2;
	@%p1 bra 	$L__BB0_4;
$L__BB0_1:
	shr.u32 	%r5, %r10, 1;
	setp.ge.u32 	%p2, %r1, %r5;
	@%p2 bra 	$L__BB0_3;
	shl.b32 	%r8, %r5, 2;
	add.s32 	%r9, %r2, %r8;
	ld.shared.f32 	%f4, [%r9];
	ld.shared.f32 	%f5, [%r2];
	add.f32 	%f6, %f4, %f5;
	st.shared.f32 	[%r2], %f6;
$L__BB0_3:
	bar.sync 	0;
	setp.gt.u32 	%p3, %r10, 3;
	mov.u32 	%r10, %r5;
	@%p3 bra 	$L__BB0_1;
$L__BB0_4:
	setp.ne.s32 	%p4, %r1, 0;
	@%p4 bra 	$L__BB0_6;
	ld.shared.f32 	%f7, [_ZZ30SharedMemorySumReductionKernelPfS_E7input_s];
	cvta.to.global.u64 	%rd6, %rd1;
	st.global.f32 	[%rd6], %f7;
$L__BB0_6:
	ret;

}


// ===== COMPILED SASS (sm_100) =====

	.target	sm_100

	.elftype	@"ET_EXEC"


//--------------------- .note.nv.tkinfo           --------------------------
	.section	.note.nv.tkinfo,"",@"SHT_NOTE"
	.sectionflags	@"SHF_NOTE_NV_TKINFO"
	.tkinfo
        /*0018*/ 	.word	0x00000002
        /*0030*/ 	.string	""
        /*0030*/ 	.string	"ptxas"
        /*0030*/ 	.string	"Cuda compilation tools, release 13.0, V13.0.88"
        /*0030*/ 	.string	"Build cuda_13.0.r13.0/compiler.36424714_0"
        /*0030*/ 	.string	"-arch sm_100 -m 64 "



//--------------------- .note.nv.cuinfo           --------------------------
	.section	.note.nv.cuinfo,"",@"SHT_NOTE"
	.sectionflags	@"SHF_NOTE_NV_CUINFO"
        /*0018*/ 	.short	0x0002
        /*001a*/ 	.short	0x0064
        /*001c*/ 	.short	0x0082
	.zero		2


//--------------------- .nv.info                  --------------------------
	.section	.nv.info,"",@"SHT_CUDA_INFO"
	.align	4


	//----- nvinfo : EIATTR_REGCOUNT
	.align		4
        /*0000*/ 	.byte	0x04, 0x2f
        /*0002*/ 	.short	(.L_1 - .L_0)
	.align		4
.L_0:
        /*0004*/ 	.word	index@(_Z30SharedMemorySumReductionKernelPfS_)
        /*0008*/ 	.word	0x0000000a


	//----- nvinfo : EIATTR_FRAME_SIZE
	.align		4
.L_1:
        /*000c*/ 	.byte	0x04, 0x11
        /*000e*/ 	.short	(.L_3 - .L_2)
	.align		4
.L_2:
        /*0010*/ 	.word	index@(_Z30SharedMemorySumReductionKernelPfS_)
        /*0014*/ 	.word	0x00000000


	//----- nvinfo : EIATTR_MIN_STACK_SIZE
	.align		4
.L_3:
        /*0018*/ 	.byte	0x04, 0x12
        /*001a*/ 	.short	(.L_5 - .L_4)
	.align		4
.L_4:
        /*001c*/ 	.word	index@(_Z30SharedMemorySumReductionKernelPfS_)
        /*0020*/ 	.word	0x00000000
.L_5:


//--------------------- .nv.compat                --------------------------
	.section	.nv.compat,"",@"SHT_CUDA_COMPAT_INFO"
	.align	4
        /*0000*/ 	.byte	0x02, 0x09, 0x00, 0x00, 0x02, 0x02, 0x01, 0x00, 0x02, 0x05, 0x05, 0x00, 0x03, 0x07, 0x01, 0x01
        /*0010*/ 	.byte	0x02, 0x03, 0x00, 0x00, 0x02, 0x06, 0x01, 0x00, 0x04, 0x0b, 0x08, 0x00, 0x09, 0x00, 0x00, 0x00
        /*0020*/ 	.byte	0x00, 0x00, 0x00, 0x00


//--------------------- .nv.info._Z30SharedMemorySumReductionKernelPfS_ --------------------------
	.section	.nv.info._Z30SharedMemorySumReductionKernelPfS_,"",@"SHT_CUDA_INFO"
	.sectionflags	@""
	.align	4


	//----- nvinfo : EIATTR_CUDA_API_VERSION
	.align		4
        /*0000*/ 	.byte	0x04, 0x37
        /*0002*/ 	.short	(.L_7 - .L_6)
.L_6:
        /*0004*/ 	.word	0x00000082


	//----- nvinfo : EIATTR_KPARAM_INFO
	.align		4
.L_7:
        /*0008*/ 	.byte	0x04, 0x17
        /*000a*/ 	.short	(.L_9 - .L_8)
.L_8:
        /*000c*/ 	.word	0x00000000
        /*0010*/ 	.short	0x0001
        /*0012*/ 	.short	0x0008
        /*0014*/ 	.byte	0x00, 0xf5, 0x21, 0x00


	//----- nvinfo : EIATTR_KPARAM_INFO
	.align		4
.L_9:
        /*0018*/ 	.byte	0x04, 0x17
        /*001a*/ 	.short	(.L_11 - .L_10)
.L_10:
        /*001c*/ 	.word	0x00000000
        /*0020*/ 	.short	0x0000
        /*0022*/ 	.short	0x0000
        /*0024*/ 	.byte	0x00, 0xf5, 0x21, 0x00


	//----- nvinfo : EIATTR_SPARSE_MMA_MASK
	.align		4
.L_11:
        /*0028*/ 	.byte	0x03, 0x50
        /*002a*/ 	.short	0x0000


	//----- nvinfo : EIATTR_MAXREG_COUNT
	.align		4
        /*002c*/ 	.byte	0x03, 0x1b
        /*002e*/ 	.short	0x00ff


	//----- nvinfo : EIATTR_NUM_BARRIERS
	.align		4
        /*0030*/ 	.byte	0x02, 0x4c
        /*0032*/ 	.byte	0x01
	.zero		1


	//----- nvinfo : EIATTR_MERCURY_ISA_VERSION
	.align		4
        /*0034*/ 	.byte	0x03, 0x5f
        /*0036*/ 	.short	0x0101


	//----- nvinfo : EIATTR_VRC_CTA_INIT_COUNT
	.align		4
        /*0038*/ 	.byte	0x02, 0x4a
	.zero		1
	.zero		1


	//----- nvinfo : EIATTR_EXIT_INSTR_OFFSETS
	.align		4
        /*003c*/ 	.byte	0x04, 0x1c
        /*003e*/ 	.short	(.L_13 - .L_12)


	//   ....[0]....
.L_12:
        /*0040*/ 	.word	0x000001e0


	//   ....[1]....
        /*0044*/ 	.word	0x00000250


	//----- nvinfo : EIATTR_CBANK_PARAM_SIZE
	.align		4
.L_13:
        /*0048*/ 	.byte	0x03, 0x19
        /*004a*/ 	.short	0x0010


	//----- nvinfo : EIATTR_PARAM_CBANK
	.align		4
        /*004c*/ 	.byte	0x04, 0x0a
        /*004e*/ 	.short	(.L_15 - .L_14)
	.align		4
.L_14:
        /*0050*/ 	.word	index@(.nv.constant0._Z30SharedMemorySumReductionKernelPfS_)
        /*0054*/ 	.short	0x0380
        /*0056*/ 	.short	0x0010


	//----- nvinfo : EIATTR_SW_WAR
	.align		4
.L_15:
        /*0058*/ 	.byte	0x04, 0x36
        /*005a*/ 	.short	(.L_17 - .L_16)
.L_16:
        /*005c*/ 	.word	0x00000008
.L_17:


//--------------------- .nv.callgraph             --------------------------
	.section	.nv.callgraph,"",@"SHT_CUDA_CALLGRAPH"
	.align	4
	.sectionentsize	8
	.align		4
        /*0000*/ 	.word	0x00000000
	.align		4
        /*0004*/ 	.word	0xffffffff
	.align		4
        /*0008*/ 	.word	0x00000000
	.align		4
        /*000c*/ 	.word	0xfffffffe
	.align		4
        /*0010*/ 	.word	0x00000000
	.align		4
        /*0014*/ 	.word	0xfffffffd
	.align		4
        /*0018*/ 	.word	0x00000000
	.align		4
        /*001c*/ 	.word	0xfffffffc


//--------------------- .text._Z30SharedMemorySumReductionKernelPfS_ --------------------------
	.section	.text._Z30SharedMemorySumReductionKernelPfS_,"ax",@progbits
	.align	128
        .global         _Z30SharedMemorySumReductionKernelPfS_
        .type           _Z30SharedMemorySumReductionKernelPfS_,@function
        .size           _Z30SharedMemorySumReductionKernelPfS_,(.L_x_3 - _Z30SharedMemorySumReductionKernelPfS_)
        .other          _Z30SharedMemorySumReductionKernelPfS_,@"STO_CUDA_ENTRY STV_DEFAULT"
_Z30SharedMemorySumReductionKernelPfS_:
.text._Z30SharedMemorySumReductionKernelPfS_:
[----:B------:R-:W-:Y:S01]  /*0000*/  LDC R1, c[0x0][0x37c] ;  /* 0x0000df00ff017b82 */ /* 0x000fe20000000800 */
[----:B------:R-:W0:Y:S07]  /*0010*/  S2R R7, SR_TID.X ;  /* 0x0000000000077919 */ /* 0x000e2e0000002100 */
[----:B------:R-:W0:Y:S01]  /*0020*/  LDC.64 R2, c[0x0][0x380] ;  /* 0x0000e000ff027b82 */ /* 0x000e220000000a00 */
[----:B------:R-:W1:Y:S01]  /*0030*/  LDCU.64 UR6, c[0x0][0x358] ;  /* 0x00006b00ff0677ac */ /* 0x000e620008000a00 */
[----:B0-----:R-:W-:-:S05]  /*0040*/  IMAD.WIDE.U32 R2, R7, 0x4, R2 ;  /* 0x0000000407027825 */ /* 0x001fca00078e0002 */
[----:B-1----:R-:W2:Y:S04]  /*0050*/  LDG.E R0, desc[UR6][R2.64] ;  /* 0x0000000602007981 */ /* 0x002ea8000c1e1900 */
[----:B------:R-:W2:Y:S01]  /*0060*/  LDG.E R5, desc[UR6][R2.64+0x1000] ;  /* 0x0010000602057981 */ /* 0x000ea2000c1e1900 */
[----:B------:R-:W0:Y:S01]  /*0070*/  S2UR UR5, SR_CgaCtaId ;  /* 0x00000000000579c3 */ /* 0x000e220000008800 */
[----:B------:R-:W-:Y:S01]  /*0080*/  UMOV UR4, 0x400 ;  /* 0x0000040000047882 */ /* 0x000fe20000000000 */
[----:B------:R-:W1:Y:S01]  /*0090*/  LDCU UR8, c[0x0][0x360] ;  /* 0x00006c00ff0877ac */ /* 0x000e620008000800 */
[----:B------:R-:W-:Y:S01]  /*00a0*/  ISETP.NE.AND P0, PT, R7, RZ, PT ;  /* 0x000000ff0700720c */ /* 0x000fe20003f05270 */
[----:B-1----:R-:W-:Y:S02]  /*00b0*/  UISETP.GE.U32.AND UP0, UPT, UR8, 0x2, UPT ;  /* 0x000000020800788c */ /* 0x002fe4000bf06070 */
[----:B0-----:R-:W-:Y:S01]  /*00c0*/  ULEA UR4, UR5, UR4, 0x18 ;  /* 0x0000000405047291 */ /* 0x001fe2000f8ec0ff */
[----:B--2---:R-:W-:-:S05]  /*00d0*/  FADD R0, R0, R5 ;  /* 0x0000000500007221 */ /* 0x004fca0000000000 */
[----:B------:R-:W-:-:S05]  /*00e0*/  LEA R5, R7, UR4, 0x2 ;  /* 0x0000000407057c11 */ /* 0x000fca000f8e10ff */
[----:B------:R0:W-:Y:S01]  /*00f0*/  STS [R5], R0 ;  /* 0x0000000005007388 */ /* 0x0001e20000000800 */
[----:B------:R-:W-:Y:S06]  /*0100*/  BAR.SYNC.DEFER_BLOCKING 0x0 ;  /* 0x0000000000007b1d */ /* 0x000fec0000010000 */
[----:B------:R-:W-:Y:S05]  /*0110*/  BRA.U !UP0, `(.L_x_0) ;  /* 0x0000000108307547 */ /* 0x000fea000b800000 */
[----:B0-----:R-:W-:-:S07]  /*0120*/  IMAD.U32 R0, RZ, RZ, UR8 ;  /* 0x00000008ff007e24 */ /* 0x001fce000f8e00ff */
.L_x_1:
[----:B------:R-:W-:-:S04]  /*0130*/  SHF.R.U32.HI R6, RZ, 0x1, R0 ;  /* 0x00000001ff067819 */ /* 0x000fc80000011600 */
[----:B------:R-:W-:-:S13]  /*0140*/  ISETP.GE.U32.AND P1, PT, R7, R6, PT ;  /* 0x000000060700720c */ /* 0x000fda0003f26070 */
[----:B------:R-:W-:Y:S01]  /*0150*/  @!P1 LEA R2, R6, R5, 0x2 ;  /* 0x0000000506029211 */ /* 0x000fe200078e10ff */
[----:B------:R-:W-:Y:S05]  /*0160*/  @!P1 LDS R3, [R5] ;  /* 0x0000000005039984 */ /* 0x000fea0000000800 */
[----:B------:R-:W0:Y:S02]  /*0170*/  @!P1 LDS R2, [R2] ;  /* 0x0000000002029984 */ /* 0x000e240000000800 */
[----:B0-----:R-:W-:-:S05]  /*0180*/  @!P1 FADD R4, R2, R3 ;  /* 0x0000000302049221 */ /* 0x001fca0000000000 */
[----:B------:R1:W-:Y:S01]  /*0190*/  @!P1 STS [R5], R4 ;  /* 0x0000000405009388 */ /* 0x0003e20000000800 */
[----:B------:R-:W-:Y:S01]  /*01a0*/  BAR.SYNC.DEFER_BLOCKING 0x0 ;  /* 0x0000000000007b1d */ /* 0x000fe20000010000 */
[----:B------:R-:W-:Y:S01]  /*01b0*/  ISETP.GT.U32.AND P1, PT, R0, 0x3, PT ;  /* 0x000000030000780c */ /* 0x000fe20003f24070 */
[----:B------:R-:W-:-:S12]  /*01c0*/  IMAD.MOV.U32 R0, RZ, RZ, R6 ;  /* 0x000000ffff007224 */ /* 0x000fd800078e0006 */
[----:B-1----:R-:W-:Y:S05]  /*01d0*/  @P1 BRA `(.L_x_1) ;  /* 0xfffffffc00d41947 */ /* 0x002fea000383ffff */
.L_x_0:
[----:B------:R-:W-:Y:S05]  /*01e0*/  @P0 EXIT ;  /* 0x000000000000094d */ /* 0x000fea0003800000 */
[----:B------:R-:W1:Y:S01]  /*01f0*/  S2UR UR5, SR_CgaCtaId ;  /* 0x00000000000579c3 */ /* 0x000e620000008800 */
[----:B------:R-:W-:-:S07]  /*0200*/  UMOV UR4, 0x400 ;  /* 0x0000040000047882 */ /* 0x000fce0000000000 */
[----:B------:R-:W2:Y:S01]  /*0210*/  LDC.64 R2, c[0x0][0x388] ;  /* 0x0000e200ff027b82 */ /* 0x000ea20000000a00 */
[----:B-1----:R-:W-:-:S09]  /*0220*/  ULEA UR4, UR5, UR4, 0x18 ;  /* 0x0000000405047291 */ /* 0x002fd2000f8ec0ff */
[----:B0-----:R-:W2:Y:S04]  /*0230*/  LDS R5, [UR4] ;  /* 0x00000004ff057984 */ /* 0x001ea80008000800 */
[----:B--2---:R-:W-:Y:S01]  /*0240*/  STG.E desc[UR6][R2.64], R5 ;  /* 0x0000000502007986 */ /* 0x004fe2000c101906 */
[----:B------:R-:W-:Y:S05]  /*0250*/  EXIT ;  /* 0x000000000000794d */ /* 0x000fea0003800000 */
.L_x_2:
[----:B------:R-:W-:-:S00]  /*0260*/  BRA `(.L_x_2) ;  /* 0xfffffffc00fc7947 */ /* 0x000fc0000383ffff */
[----:B------:R-:W-:-:S00]  /*0270*/  NOP ;  /* 0x0000000000007918 */ /* 0x000fc00000000000 */
        /* <DEDUP_REMOVED lines=8> */
.L_x_3:


//--------------------- .nv.shared._Z30SharedMemorySumReductionKernelPfS_ --------------------------
	.section	.nv.shared._Z30SharedMemorySumReductionKernelPfS_,"aw",@nobits
	.sectionflags	@""
	.align	4
.nv.shared._Z30SharedMemorySumReductionKernelPfS_:
	.zero		5120


//--------------------- .nv.shared.reserved.0     --------------------------
	.section	.nv.shared.reserved.0,"aw",@nobits
	.weak		__nv_reservedSMEM_offset_0_alias
	.size		__nv_reservedSMEM_offset_0_alias, 0, 64
	.other		__nv_reservedSMEM_offset_0_alias,@"STO_CUDA_RESERVED_SHARED STV_DEFAULT"
__nv_reservedSMEM_offset_0_alias:
	.zero		0
	.zero		64


//--------------------- .nv.constant0._Z30SharedMemorySumReductionKernelPfS_ --------------------------
	.section	.nv.constant0._Z30SharedMemorySumReductionKernelPfS_,"a",@progbits
	.sectionflags	@""
	.align	4
.nv.constant0._Z30SharedMemorySumReductionKernelPfS_:
	.zero		912


//--------------------- SYMBOLS --------------------------

	.type		.nv.reservedSmem.offset0,@object
	.size		.nv.reservedSmem.offset0,0x4
	.type		.nv.reservedSmem.cap,@object
	.size		.nv.reservedSmem.cap,0x4
